	.headerflags	@"EF_CUDA_TEXMODE_UNIFIED EF_CUDA_64BIT_ADDRESS EF_CUDA_ACCELERATORS EF_CUDA_SM90 EF_CUDA_VIRTUAL_SM(EF_CUDA_SM90)"
	.elftype	@"ET_EXEC"


//--------------------- .nv.info                  --------------------------
	.section	.nv.info,"",@"SHT_CUDA_INFO"
	.align	4


	//----- nvinfo : EIATTR_REGCOUNT
	.align		4
        /*0000*/ 	.byte	0x04, 0x2f
        /*0002*/ 	.short	(.L_3 - .L_2)
	.align		4
.L_2:
        /*0004*/ 	.word	index@(triton_poi_fused__native_batch_norm_legit_no_training_leaky_relu_8)
        /*0008*/ 	.word	0x00000010


	//----- nvinfo : EIATTR_MIN_STACK_SIZE
	.align		4
.L_3:
        /*000c*/ 	.byte	0x04, 0x12
        /*000e*/ 	.short	(.L_5 - .L_4)
	.align		4
.L_4:
        /*0010*/ 	.word	index@(triton_poi_fused__native_batch_norm_legit_no_training_leaky_relu_8)
        /*0014*/ 	.word	0x00000000


	//----- nvinfo : EIATTR_FRAME_SIZE
	.align		4
.L_5:
        /*0018*/ 	.byte	0x04, 0x11
        /*001a*/ 	.short	(.L_7 - .L_6)
	.align		4
.L_6:
        /*001c*/ 	.word	index@(triton_poi_fused__native_batch_norm_legit_no_training_leaky_relu_8)
        /*0020*/ 	.word	0x00000000


	//----- nvinfo : EIATTR_MIN_STACK_SIZE
	.align		4
.L_7:
        /*0024*/ 	.byte	0x04, 0x12
        /*0026*/ 	.short	(.L_9 - .L_8)
	.align		4
.L_8:
        /*0028*/ 	.word	index@(triton_poi_fused__native_batch_norm_legit_no_training_leaky_relu_8)
        /*002c*/ 	.word	0x00000000
.L_9:


//--------------------- .nv.info.triton_poi_fused__native_batch_norm_legit_no_training_leaky_relu_8 --------------------------
	.section	.nv.info.triton_poi_fused__native_batch_norm_legit_no_training_leaky_relu_8,"",@"SHT_CUDA_INFO"
	.sectionflags	@""
	.align	4


	//----- nvinfo : EIATTR_CUDA_API_VERSION
	.align		4
        /*0000*/ 	.byte	0x04, 0x37
        /*0002*/ 	.short	(.L_11 - .L_10)
.L_10:
        /*0004*/ 	.word	0x0000007c


	//----- nvinfo : EIATTR_KPARAM_INFO
	.align		4
.L_11:
        /*0008*/ 	.byte	0x04, 0x17
        /*000a*/ 	.short	(.L_13 - .L_12)
.L_12:
        /*000c*/ 	.word	0x00000000
        /*0010*/ 	.short	0x0006
        /*0012*/ 	.short	0x0030
        /*0014*/ 	.byte	0x00, 0xf0, 0x11, 0x00


	//----- nvinfo : EIATTR_KPARAM_INFO
	.align		4
.L_13:
        /*0018*/ 	.byte	0x04, 0x17
        /*001a*/ 	.short	(.L_15 - .L_14)
.L_14:
        /*001c*/ 	.word	0x00000000
        /*0020*/ 	.short	0x0005
        /*0022*/ 	.short	0x0028
        /*0024*/ 	.byte	0x00, 0xf4, 0x21, 0x00


	//----- nvinfo : EIATTR_KPARAM_INFO
	.align		4
.L_15:
        /*0028*/ 	.byte	0x04, 0x17
        /*002a*/ 	.short	(.L_17 - .L_16)
.L_16:
        /*002c*/ 	.word	0x00000000
        /*0030*/ 	.short	0x0004
        /*0032*/ 	.short	0x0020
        /*0034*/ 	.byte	0x00, 0xf4, 0x21, 0x00


	//----- nvinfo : EIATTR_KPARAM_INFO
	.align		4
.L_17:
        /*0038*/ 	.byte	0x04, 0x17
        /*003a*/ 	.short	(.L_19 - .L_18)
.L_18:
        /*003c*/ 	.word	0x00000000
        /*0040*/ 	.short	0x0003
        /*0042*/ 	.short	0x0018
        /*0044*/ 	.byte	0x00, 0xf4, 0x21, 0x00


	//----- nvinfo : EIATTR_KPARAM_INFO
	.align		4
.L_19:
        /*0048*/ 	.byte	0x04, 0x17
        /*004a*/ 	.short	(.L_21 - .L_20)
.L_20:
        /*004c*/ 	.word	0x00000000
        /*0050*/ 	.short	0x0002
        /*0052*/ 	.short	0x0010
        /*0054*/ 	.byte	0x00, 0xf4, 0x21, 0x00


	//----- nvinfo : EIATTR_KPARAM_INFO
	.align		4
.L_21:
        /*0058*/ 	.byte	0x04, 0x17
        /*005a*/ 	.short	(.L_23 - .L_22)
.L_22:
        /*005c*/ 	.word	0x00000000
        /*0060*/ 	.short	0x0001
        /*0062*/ 	.short	0x0008
        /*0064*/ 	.byte	0x00, 0xf4, 0x21, 0x00


	//----- nvinfo : EIATTR_KPARAM_INFO
	.align		4
.L_23:
        /*0068*/ 	.byte	0x04, 0x17
        /*006a*/ 	.short	(.L_25 - .L_24)
.L_24:
        /*006c*/ 	.word	0x00000000
        /*0070*/ 	.short	0x0000
        /*0072*/ 	.short	0x0000
        /*0074*/ 	.byte	0x00, 0xf4, 0x21, 0x00


	//----- nvinfo : EIATTR_SPARSE_MMA_MASK
	.align		4
.L_25:
        /*0078*/ 	.byte	0x03, 0x50
        /*007a*/ 	.short	0x0000


	//----- nvinfo : EIATTR_MAXREG_COUNT
	.align		4
        /*007c*/ 	.byte	0x03, 0x1b
        /*007e*/ 	.short	0x00ff


	//----- nvinfo : EIATTR_EXIT_INSTR_OFFSETS
	.align		4
        /*0080*/ 	.byte	0x04, 0x1c
        /*0082*/ 	.short	(.L_27 - .L_26)


	//   ....[0]....
.L_26:
        /*0084*/ 	.word	0x000002d0


	//----- nvinfo : EIATTR_REQNTID
	.align		4
.L_27:
        /*0088*/ 	.byte	0x04, 0x10
        /*008a*/ 	.short	(.L_29 - .L_28)
.L_28:
        /*008c*/ 	.word	0x00000080
        /*0090*/ 	.word	0x00000001
        /*0094*/ 	.word	0x00000001


	//----- nvinfo : EIATTR_CBANK_PARAM_SIZE
	.align		4
.L_29:
        /*0098*/ 	.byte	0x03, 0x19
        /*009a*/ 	.short	0x0034


	//----- nvinfo : EIATTR_PARAM_CBANK
	.align		4
        /*009c*/ 	.byte	0x04, 0x0a
        /*009e*/ 	.short	(.L_31 - .L_30)
	.align		4
.L_30:
        /*00a0*/ 	.word	index@(.nv.constant0.triton_poi_fused__native_batch_norm_legit_no_training_leaky_relu_8)
        /*00a4*/ 	.short	0x0210
        /*00a6*/ 	.short	0x0034


	//----- nvinfo : EIATTR_SW_WAR
	.align		4
.L_31:
        /*00a8*/ 	.byte	0x04, 0x36
        /*00aa*/ 	.short	(.L_33 - .L_32)
.L_32:
        /*00ac*/ 	.word	0x00000008
.L_33:


//--------------------- .nv.callgraph             --------------------------
	.section	.nv.callgraph,"",@"SHT_CUDA_CALLGRAPH"
	.align	4
	.sectionentsize	8
	.align		4
        /*0000*/ 	.word	0x00000000
	.align		4
        /*0004*/ 	.word	0xffffffff
	.align		4
        /*0008*/ 	.word	0x00000000
	.align		4
        /*000c*/ 	.word	0xfffffffe
	.align		4
        /*0010*/ 	.word	0x00000000
	.align		4
        /*0014*/ 	.word	0xfffffffd
	.align		4
        /*0018*/ 	.word	0x00000000
	.align		4
        /*001c*/ 	.word	0xfffffffc


//--------------------- .nv.constant4             --------------------------
	.section	.nv.constant4,"a",@progbits
	.align	8
	.align		8
.nv.constant4:
        /*0000*/ 	.dword	_$_str
	.align		8
        /*0008*/ 	.dword	_$_str_$_2


//--------------------- .text.triton_poi_fused__native_batch_norm_legit_no_training_leaky_relu_8 --------------------------
	.section	.text.triton_poi_fused__native_batch_norm_legit_no_training_leaky_relu_8,"ax",@progbits
	.align	128
        .global         triton_poi_fused__native_batch_norm_legit_no_training_leaky_relu_8
        .type           triton_poi_fused__native_batch_norm_legit_no_training_leaky_relu_8,@function
        .size           triton_poi_fused__native_batch_norm_legit_no_training_leaky_relu_8,(.L_x_1 - triton_poi_fused__native_batch_norm_legit_no_training_leaky_relu_8)
        .other          triton_poi_fused__native_batch_norm_legit_no_training_leaky_relu_8,@"STO_CUDA_ENTRY STV_DEFAULT"
triton_poi_fused__native_batch_norm_legit_no_training_leaky_relu_8:
.text.triton_poi_fused__native_batch_norm_legit_no_training_leaky_relu_8:
[----:B------:R-:W-:Y:S01]  /*0000*/  LDC R1, c[0x0][0x28] ;  /* 0x00000a00ff017b82 */ /* 0x000fe20000000800 */
[----:B------:R-:W1:Y:S07]  /*0010*/  S2R R0, SR_TID.X ;  /* 0x0000000000007919 */ /* 0x000e6e0000002100 */
[----:B------:R-:W2:Y:S01]  /*0020*/  LDC.64 R6, c[0x0][0x228] ;  /* 0x00008a00ff067b82 */ /* 0x000ea20000000a00 */
[----:B------:R-:W-:Y:S01]  /*0030*/  ULDC.64 UR4, c[0x0][0x208] ;  /* 0x0000820000047ab9 */ /* 0x000fe20000000a00 */
[----:B------:R-:W3:Y:S06]  /*0040*/  S2R R3, SR_CTAID.X ;  /* 0x0000000000037919 */ /* 0x000eec0000002500 */
[----:B------:R-:W4:Y:S08]  /*0050*/  LDC.64 R4, c[0x0][0x220] ;  /* 0x00008800ff047b82 */ /* 0x000f300000000a00 */
[----:B------:R-:W5:Y:S08]  /*0060*/  LDC.64 R8, c[0x0][0x230] ;  /* 0x00008c00ff087b82 */ /* 0x000f700000000a00 */
[----:B------:R-:W5:Y:S01]  /*0070*/  LDC.64 R10, c[0x0][0x238] ;  /* 0x00008e00ff0a7b82 */ /* 0x000f620000000a00 */
[----:B-1----:R-:W-:-:S02]  /*0080*/  LOP3.LUT R0, R0, 0x7f, RZ, 0xc0, !PT ;  /* 0x0000007f00007812 */ /* 0x002fc400078ec0ff */
[----:B---3--:R-:W-:Y:S02]  /*0090*/  SHF.R.S32.HI R2, RZ, 0x18, R3 ;  /* 0x00000018ff027819 */ /* 0x008fe40000011403 */
[----:B------:R-:W-:Y:S02]  /*00a0*/  LEA R0, R3, R0, 0x7 ;  /* 0x0000000003007211 */ /* 0x000fe400078e38ff */
[----:B------:R-:W-:-:S04]  /*00b0*/  SGXT R3, R2, 0x1 ;  /* 0x000000010203781a */ /* 0x000fc80000000200 */
[----:B------:R-:W-:-:S04]  /*00c0*/  LEA.HI R3, R3, R0, RZ, 0x6 ;  /* 0x0000000003037211 */ /* 0x000fc800078f30ff */
[----:B------:R-:W-:-:S04]  /*00d0*/  LOP3.LUT R3, R3, 0xffffffc0, RZ, 0xc0, !PT ;  /* 0xffffffc003037812 */ /* 0x000fc800078ec0ff */
[----:B------:R-:W-:Y:S02]  /*00e0*/  IADD3 R13, R0, -R3, RZ ;  /* 0x80000003000d7210 */ /* 0x000fe40007ffe0ff */
[----:B------:R-:W1:Y:S03]  /*00f0*/  LDC.64 R2, c[0x0][0x218] ;  /* 0x00008600ff027b82 */ /* 0x000e660000000a00 */
[----:B--2---:R-:W-:-:S06]  /*0100*/  IMAD.WIDE R6, R13, 0x4, R6 ;  /* 0x000000040d067825 */ /* 0x004fcc00078e0206 */
[----:B------:R-:W2:Y:S01]  /*0110*/  LDG.E.EL R6, desc[UR4][R6.64] ;  /* 0x0000000406067981 */ /* 0x000ea2000c2e1900 */
[----:B----4-:R-:W-:-:S04]  /*0120*/  IMAD.WIDE R4, R13, 0x4, R4 ;  /* 0x000000040d047825 */ /* 0x010fc800078e0204 */
[C---:B-----5:R-:W-:Y:S02]  /*0130*/  IMAD.WIDE R8, R13.reuse, 0x4, R8 ;  /* 0x000000040d087825 */ /* 0x060fe400078e0208 */
[----:B------:R3:W4:Y:S02]  /*0140*/  LDG.E.EL R5, desc[UR4][R4.64] ;  /* 0x0000000404057981 */ /* 0x000724000c2e1900 */
[----:B0-----:R-:W-:Y:S02]  /*0150*/  IMAD.WIDE R10, R13, 0x4, R10 ;  /* 0x000000040d0a7825 */ /* 0x001fe400078e020a */
[----:B------:R-:W5:Y:S02]  /*0160*/  LDG.E.EL R8, desc[UR4][R8.64] ;  /* 0x0000000408087981 */ /* 0x000f64000c2e1900 */
[----:B-1----:R-:W-:Y:S02]  /*0170*/  IMAD.WIDE R2, R0, 0x4, R2 ;  /* 0x0000000400027825 */ /* 0x002fe400078e0202 */
[----:B------:R-:W5:Y:S04]  /*0180*/  LDG.E.EL R11, desc[UR4][R10.64] ;  /* 0x000000040a0b7981 */ /* 0x000f68000c2e1900 */
[----:B------:R-:W4:Y:S01]  /*0190*/  LDG.E R2, desc[UR4][R2.64] ;  /* 0x0000000402027981 */ /* 0x000f22000c1e1900 */
[----:B---3--:R-:W-:Y:S01]  /*01a0*/  HFMA2.MMA R4, -RZ, RZ, 1.625, 0 ;  /* 0x3e800000ff047435 */ /* 0x008fe200000001ff */
[----:B--2---:R-:W-:-:S04]  /*01b0*/  FADD R6, R6, 9.9999997473787516356e-06 ;  /* 0x3727c5ac06067421 */ /* 0x004fc80000000000 */
[----:B------:R-:W0:Y:S02]  /*01c0*/  MUFU.SQRT R7, R6 ;  /* 0x0000000600077308 */ /* 0x000e240000002000 */
[C---:B0-----:R-:W-:Y:S02]  /*01d0*/  FSETP.GT.AND P0, PT, R7.reuse, 8.50705917302346158658e+37, PT ;  /* 0x7e8000000700780b */ /* 0x041fe40003f04000 */
[----:B------:R-:W-:-:S11]  /*01e0*/  FSETP.GEU.AND P1, PT, R7, 1.175494350822287508e-38, PT ;  /* 0x008000000700780b */ /* 0x000fd60003f2e000 */
[----:B------:R-:W-:-:S04]  /*01f0*/  @P0 FMUL R7, R7, 0.25 ;  /* 0x3e80000007070820 */ /* 0x000fc80000400000 */
[----:B------:R-:W-:-:S06]  /*0200*/  @!P1 FMUL R7, R7, 16777216 ;  /* 0x4b80000007079820 */ /* 0x000fcc0000400000 */
[----:B------:R-:W0:Y:S01]  /*0210*/  MUFU.RCP R7, R7 ;  /* 0x0000000700077308 */ /* 0x000e220000001000 */
[----:B------:R-:W-:Y:S01]  /*0220*/  FSEL R4, R4, 1, P0 ;  /* 0x3f80000004047808 */ /* 0x000fe20000000000 */
[----:B----4-:R-:W-:Y:S02]  /*0230*/  FADD R5, R2, -R5 ;  /* 0x8000000502057221 */ /* 0x010fe40000000000 */
[----:B------:R-:W1:Y:S02]  /*0240*/  LDC.64 R2, c[0x0][0x210] ;  /* 0x00008400ff027b82 */ /* 0x000e640000000a00 */
[----:B------:R-:W-:-:S04]  /*0250*/  @!P1 FMUL R4, R4, 16777216 ;  /* 0x4b80000004049820 */ /* 0x000fc80000400000 */
[----:B0-----:R-:W-:-:S04]  /*0260*/  FMUL R4, R7, R4 ;  /* 0x0000000407047220 */ /* 0x001fc80000400000 */
[----:B------:R-:W-:-:S04]  /*0270*/  FMUL R4, R5, R4 ;  /* 0x0000000405047220 */ /* 0x000fc80000400000 */
[----:B-----5:R-:W-:-:S05]  /*0280*/  FFMA R11, R8, R4, R11 ;  /* 0x00000004080b7223 */ /* 0x020fca000000000b */
[----:B------:R-:W-:Y:S01]  /*0290*/  FSETP.GT.AND P0, PT, R11, RZ, PT ;  /* 0x000000ff0b00720b */ /* 0x000fe20003f04000 */
[----:B-1----:R-:W-:-:S12]  /*02a0*/  IMAD.WIDE R2, R0, 0x4, R2 ;  /* 0x0000000400027825 */ /* 0x002fd800078e0202 */
[----:B------:R-:W-:-:S05]  /*02b0*/  @!P0 FMUL R11, R11, 0.10000000149011611938 ;  /* 0x3dcccccd0b0b8820 */ /* 0x000fca0000400000 */
[----:B------:R-:W-:Y:S01]  /*02c0*/  STG.E desc[UR4][R2.64], R11 ;  /* 0x0000000b02007986 */ /* 0x000fe2000c101904 */
[----:B------:R-:W-:Y:S05]  /*02d0*/  EXIT ;  /* 0x000000000000794d */ /* 0x000fea0003800000 */
.L_x_0:
[----:B------:R-:W-:-:S00]  /*02e0*/  BRA `(.L_x_0) ;  /* 0xfffffffc00fc7947 */ /* 0x000fc0000383ffff */
[----:B------:R-:W-:-:S00]  /*02f0*/  NOP ;  /* 0x0000000000007918 */ /* 0x000fc00000000000 */
        /* <DEDUP_REMOVED lines=8> */
.L_x_1:


//--------------------- .nv.global.init           --------------------------
	.section	.nv.global.init,"aw",@progbits
.nv.global.init:
	.type		_$_str,@object
	.size		_$_str,(_$_str_$_2 - _$_str)
_$_str:
        /*0000*/ 	.byte	0x5f, 0x5f, 0x43, 0x55, 0x44, 0x41, 0x5f, 0x46, 0x54, 0x5a, 0x00
	.type		_$_str_$_2,@object
	.size		_$_str_$_2,(.L_1 - _$_str_$_2)
_$_str_$_2:
        /*000b*/ 	.byte	0x5f, 0x5f, 0x43, 0x55, 0x44, 0x41, 0x5f, 0x50, 0x52, 0x45, 0x43, 0x5f, 0x53, 0x51, 0x52, 0x54
        /*001b*/ 	.byte	0x00
.L_1:


//--------------------- .nv.constant0.triton_poi_fused__native_batch_norm_legit_no_training_leaky_relu_8 --------------------------
	.section	.nv.constant0.triton_poi_fused__native_batch_norm_legit_no_training_leaky_relu_8,"a",@progbits
	.sectionflags	@""
	.align	4
.nv.constant0.triton_poi_fused__native_batch_norm_legit_no_training_leaky_relu_8:
	.zero		580
